//
// Generated by NVIDIA NVVM Compiler
//
// Compiler Build ID: CL-36424714
// Cuda compilation tools, release 13.0, V13.0.88
// Based on NVVM 20.0.0
//

.version 9.0
.target sm_100
.address_size 64

	// .globl	_Z6matmulPfS_S_iii

.visible .entry _Z6matmulPfS_S_iii(
	.param .u64 .ptr .align 1 _Z6matmulPfS_S_iii_param_0,
	.param .u64 .ptr .align 1 _Z6matmulPfS_S_iii_param_1,
	.param .u64 .ptr .align 1 _Z6matmulPfS_S_iii_param_2,
	.param .u32 _Z6matmulPfS_S_iii_param_3,
	.param .u32 _Z6matmulPfS_S_iii_param_4,
	.param .u32 _Z6matmulPfS_S_iii_param_5
)
{
	.reg .pred 	%p<14>;
	.reg .b32 	%r<35>;
	.reg .b32 	%f<55>;
	.reg .b64 	%rd<53>;

	ld.param.u64 	%rd8, [_Z6matmulPfS_S_iii_param_0];
	ld.param.u64 	%rd9, [_Z6matmulPfS_S_iii_param_1];
	ld.param.u64 	%rd7, [_Z6matmulPfS_S_iii_param_2];
	ld.param.u32 	%r20, [_Z6matmulPfS_S_iii_param_3];
	ld.param.u32 	%r18, [_Z6matmulPfS_S_iii_param_4];
	ld.param.u32 	%r19, [_Z6matmulPfS_S_iii_param_5];
	cvta.to.global.u64 	%rd1, %rd9;
	cvta.to.global.u64 	%rd2, %rd8;
	mov.u32 	%r1, %ctaid.x;
	mov.u32 	%r2, %tid.x;
	setp.ge.s32 	%p1, %r1, %r20;
	setp.ge.s32 	%p2, %r2, %r18;
	or.pred  	%p3, %p1, %p2;
	setp.lt.s32 	%p4, %r19, 1;
	or.pred  	%p5, %p3, %p4;
	@%p5 bra 	$L__BB0_12;
	cvta.to.global.u64 	%rd10, %rd7;
	mul.lo.s32 	%r3, %r19, %r1;
	mad.lo.s32 	%r22, %r18, %r1, %r2;
	mul.wide.u32 	%rd11, %r22, 4;
	add.s64 	%rd3, %rd10, %rd11;
	ld.global.f32 	%f52, [%rd3];
	and.b32  	%r4, %r19, 7;
	setp.lt.u32 	%p6, %r19, 8;
	mov.b32 	%r33, 0;
	@%p6 bra 	$L__BB0_4;
	and.b32  	%r33, %r19, 2147483640;
	neg.s32 	%r31, %r33;
	shl.b32 	%r7, %r18, 3;
	mul.wide.u32 	%rd12, %r3, 4;
	add.s64 	%rd13, %rd12, %rd2;
	add.s64 	%rd52, %rd13, 16;
	mul.wide.s32 	%rd16, %r18, 4;
	mov.u32 	%r30, %r2;
$L__BB0_3:
	.pragma "nounroll";
	ld.global.f32 	%f9, [%rd52+-16];
	mul.wide.s32 	%rd14, %r30, 4;
	add.s64 	%rd15, %rd1, %rd14;
	ld.global.f32 	%f10, [%rd15];
	fma.rn.f32 	%f11, %f9, %f10, %f52;
	st.global.f32 	[%rd3], %f11;
	ld.global.f32 	%f12, [%rd52+-12];
	add.s64 	%rd17, %rd15, %rd16;
	ld.global.f32 	%f13, [%rd17];
	fma.rn.f32 	%f14, %f12, %f13, %f11;
	st.global.f32 	[%rd3], %f14;
	ld.global.f32 	%f15, [%rd52+-8];
	add.s64 	%rd18, %rd17, %rd16;
	ld.global.f32 	%f16, [%rd18];
	fma.rn.f32 	%f17, %f15, %f16, %f14;
	st.global.f32 	[%rd3], %f17;
	ld.global.f32 	%f18, [%rd52+-4];
	add.s64 	%rd19, %rd18, %rd16;
	ld.global.f32 	%f19, [%rd19];
	fma.rn.f32 	%f20, %f18, %f19, %f17;
	st.global.f32 	[%rd3], %f20;
	ld.global.f32 	%f21, [%rd52];
	add.s64 	%rd20, %rd19, %rd16;
	ld.global.f32 	%f22, [%rd20];
	fma.rn.f32 	%f23, %f21, %f22, %f20;
	st.global.f32 	[%rd3], %f23;
	ld.global.f32 	%f24, [%rd52+4];
	add.s64 	%rd21, %rd20, %rd16;
	ld.global.f32 	%f25, [%rd21];
	fma.rn.f32 	%f26, %f24, %f25, %f23;
	st.global.f32 	[%rd3], %f26;
	ld.global.f32 	%f27, [%rd52+8];
	add.s64 	%rd22, %rd21, %rd16;
	ld.global.f32 	%f28, [%rd22];
	fma.rn.f32 	%f29, %f27, %f28, %f26;
	st.global.f32 	[%rd3], %f29;
	ld.global.f32 	%f30, [%rd52+12];
	add.s64 	%rd23, %rd22, %rd16;
	ld.global.f32 	%f31, [%rd23];
	fma.rn.f32 	%f52, %f30, %f31, %f29;
	st.global.f32 	[%rd3], %f52;
	add.s32 	%r31, %r31, 8;
	add.s32 	%r30, %r30, %r7;
	add.s64 	%rd52, %rd52, 32;
	setp.ne.s32 	%p7, %r31, 0;
	@%p7 bra 	$L__BB0_3;
$L__BB0_4:
	setp.eq.s32 	%p8, %r4, 0;
	@%p8 bra 	$L__BB0_12;
	and.b32  	%r13, %r19, 3;
	setp.lt.u32 	%p9, %r4, 4;
	@%p9 bra 	$L__BB0_7;
	add.s32 	%r23, %r33, %r3;
	mul.wide.u32 	%rd24, %r23, 4;
	add.s64 	%rd25, %rd2, %rd24;
	ld.global.f32 	%f32, [%rd25];
	mad.lo.s32 	%r24, %r33, %r18, %r2;
	mul.wide.s32 	%rd26, %r24, 4;
	add.s64 	%rd27, %rd1, %rd26;
	ld.global.f32 	%f33, [%rd27];
	fma.rn.f32 	%f34, %f32, %f33, %f52;
	st.global.f32 	[%rd3], %f34;
	cvt.u64.u32 	%rd28, %r3;
	cvt.u64.u32 	%rd29, %r33;
	add.s64 	%rd30, %rd29, %rd28;
	shl.b64 	%rd31, %rd30, 2;
	add.s64 	%rd32, %rd2, %rd31;
	ld.global.f32 	%f35, [%rd32+4];
	mul.wide.s32 	%rd33, %r18, 4;
	add.s64 	%rd34, %rd27, %rd33;
	ld.global.f32 	%f36, [%rd34];
	fma.rn.f32 	%f37, %f35, %f36, %f34;
	st.global.f32 	[%rd3], %f37;
	ld.global.f32 	%f38, [%rd32+8];
	add.s64 	%rd35, %rd34, %rd33;
	ld.global.f32 	%f39, [%rd35];
	fma.rn.f32 	%f40, %f38, %f39, %f37;
	st.global.f32 	[%rd3], %f40;
	ld.global.f32 	%f41, [%rd32+12];
	add.s64 	%rd36, %rd35, %rd33;
	ld.global.f32 	%f42, [%rd36];
	fma.rn.f32 	%f52, %f41, %f42, %f40;
	st.global.f32 	[%rd3], %f52;
	add.s32 	%r33, %r33, 4;
$L__BB0_7:
	setp.eq.s32 	%p10, %r13, 0;
	@%p10 bra 	$L__BB0_12;
	setp.eq.s32 	%p11, %r13, 1;
	@%p11 bra 	$L__BB0_10;
	add.s32 	%r25, %r33, %r3;
	mul.wide.u32 	%rd37, %r25, 4;
	add.s64 	%rd38, %rd2, %rd37;
	ld.global.f32 	%f43, [%rd38];
	mad.lo.s32 	%r26, %r33, %r18, %r2;
	mul.wide.s32 	%rd39, %r26, 4;
	add.s64 	%rd40, %rd1, %rd39;
	ld.global.f32 	%f44, [%rd40];
	fma.rn.f32 	%f45, %f43, %f44, %f52;
	st.global.f32 	[%rd3], %f45;
	cvt.u64.u32 	%rd41, %r3;
	cvt.u64.u32 	%rd42, %r33;
	add.s64 	%rd43, %rd42, %rd41;
	shl.b64 	%rd44, %rd43, 2;
	add.s64 	%rd45, %rd2, %rd44;
	ld.global.f32 	%f46, [%rd45+4];
	mul.wide.s32 	%rd46, %r18, 4;
	add.s64 	%rd47, %rd40, %rd46;
	ld.global.f32 	%f47, [%rd47];
	fma.rn.f32 	%f52, %f46, %f47, %f45;
	st.global.f32 	[%rd3], %f52;
	add.s32 	%r33, %r33, 2;
$L__BB0_10:
	and.b32  	%r27, %r19, 1;
	setp.eq.b32 	%p12, %r27, 1;
	not.pred 	%p13, %p12;
	@%p13 bra 	$L__BB0_12;
	add.s32 	%r28, %r33, %r3;
	mul.wide.u32 	%rd48, %r28, 4;
	add.s64 	%rd49, %rd2, %rd48;
	ld.global.f32 	%f48, [%rd49];
	mad.lo.s32 	%r29, %r33, %r18, %r2;
	mul.wide.s32 	%rd50, %r29, 4;
	add.s64 	%rd51, %rd1, %rd50;
	ld.global.f32 	%f49, [%rd51];
	fma.rn.f32 	%f50, %f48, %f49, %f52;
	st.global.f32 	[%rd3], %f50;
$L__BB0_12:
	ret;

}


// ===== COMPILED SASS (sm_100) =====

	.target	sm_100

	.elftype	@"ET_EXEC"


//--------------------- .note.nv.tkinfo           --------------------------
	.section	.note.nv.tkinfo,"",@"SHT_NOTE"
	.sectionflags	@"SHF_NOTE_NV_TKINFO"
	.tkinfo
        /*0018*/ 	.word	0x00000002
        /*0030*/ 	.string	""
        /*0030*/ 	.string	"ptxas"
        /*0030*/ 	.string	"Cuda compilation tools, release 13.0, V13.0.88"
        /*0030*/ 	.string	"Build cuda_13.0.r13.0/compiler.36424714_0"
        /*0030*/ 	.string	"-arch sm_100 -m 64 "



//--------------------- .note.nv.cuinfo           --------------------------
	.section	.note.nv.cuinfo,"",@"SHT_NOTE"
	.sectionflags	@"SHF_NOTE_NV_CUINFO"
        /*0018*/ 	.short	0x0002
        /*001a*/ 	.short	0x0064
        /*001c*/ 	.short	0x0082
	.zero		2


//--------------------- .nv.info                  --------------------------
	.section	.nv.info,"",@"SHT_CUDA_INFO"
	.align	4


	//----- nvinfo : EIATTR_REGCOUNT
	.align		4
        /*0000*/ 	.byte	0x04, 0x2f
        /*0002*/ 	.short	(.L_1 - .L_0)
	.align		4
.L_0:
        /*0004*/ 	.word	index@(_Z6matmulPfS_S_iii)
        /*0008*/ 	.word	0x0000001c


	//----- nvinfo : EIATTR_FRAME_SIZE
	.align		4
.L_1:
        /*000c*/ 	.byte	0x04, 0x11
        /*000e*/ 	.short	(.L_3 - .L_2)
	.align		4
.L_2:
        /*0010*/ 	.word	index@(_Z6matmulPfS_S_iii)
        /*0014*/ 	.word	0x00000000


	//----- nvinfo : EIATTR_MIN_STACK_SIZE
	.align		4
.L_3:
        /*0018*/ 	.byte	0x04, 0x12
        /*001a*/ 	.short	(.L_5 - .L_4)
	.align		4
.L_4:
        /*001c*/ 	.word	index@(_Z6matmulPfS_S_iii)
        /*0020*/ 	.word	0x00000000
.L_5:


//--------------------- .nv.compat                --------------------------
	.section	.nv.compat,"",@"SHT_CUDA_COMPAT_INFO"
	.align	4
        /*0000*/ 	.byte	0x02, 0x09, 0x00, 0x00, 0x02, 0x02, 0x01, 0x00, 0x02, 0x05, 0x05, 0x00, 0x03, 0x07, 0x01, 0x01
        /*0010*/ 	.byte	0x02, 0x03, 0x00, 0x00, 0x02, 0x06, 0x01, 0x00, 0x04, 0x0b, 0x08, 0x00, 0x09, 0x00, 0x00, 0x00
        /*0020*/ 	.byte	0x00, 0x00, 0x00, 0x00


//--------------------- .nv.info._Z6matmulPfS_S_iii --------------------------
	.section	.nv.info._Z6matmulPfS_S_iii,"",@"SHT_CUDA_INFO"
	.sectionflags	@""
	.align	4


	//----- nvinfo : EIATTR_CUDA_API_VERSION
	.align		4
        /*0000*/ 	.byte	0x04, 0x37
        /*0002*/ 	.short	(.L_7 - .L_6)
.L_6:
        /*0004*/ 	.word	0x00000082


	//----- nvinfo : EIATTR_KPARAM_INFO
	.align		4
.L_7:
        /*0008*/ 	.byte	0x04, 0x17
        /*000a*/ 	.short	(.L_9 - .L_8)
.L_8:
        /*000c*/ 	.word	0x00000000
        /*0010*/ 	.short	0x0005
        /*0012*/ 	.short	0x0020
        /*0014*/ 	.byte	0x00, 0xf0, 0x11, 0x00


	//----- nvinfo : EIATTR_KPARAM_INFO
	.align		4
.L_9:
        /*0018*/ 	.byte	0x04, 0x17
        /*001a*/ 	.short	(.L_11 - .L_10)
.L_10:
        /*001c*/ 	.word	0x00000000
        /*0020*/ 	.short	0x0004
        /*0022*/ 	.short	0x001c
        /*0024*/ 	.byte	0x00, 0xf0, 0x11, 0x00


	//----- nvinfo : EIATTR_KPARAM_INFO
	.align		4
.L_11:
        /*0028*/ 	.byte	0x04, 0x17
        /*002a*/ 	.short	(.L_13 - .L_12)
.L_12:
        /*002c*/ 	.word	0x00000000
        /*0030*/ 	.short	0x0003
        /*0032*/ 	.short	0x0018
        /*0034*/ 	.byte	0x00, 0xf0, 0x11, 0x00


	//----- nvinfo : EIATTR_KPARAM_INFO
	.align		4
.L_13:
        /*0038*/ 	.byte	0x04, 0x17
        /*003a*/ 	.short	(.L_15 - .L_14)
.L_14:
        /*003c*/ 	.word	0x00000000
        /*0040*/ 	.short	0x0002
        /*0042*/ 	.short	0x0010
        /*0044*/ 	.byte	0x00, 0xf5, 0x21, 0x00


	//----- nvinfo : EIATTR_KPARAM_INFO
	.align		4
.L_15:
        /*0048*/ 	.byte	0x04, 0x17
        /*004a*/ 	.short	(.L_17 - .L_16)
.L_16:
        /*004c*/ 	.word	0x00000000
        /*0050*/ 	.short	0x0001
        /*0052*/ 	.short	0x0008
        /*0054*/ 	.byte	0x00, 0xf5, 0x21, 0x00


	//----- nvinfo : EIATTR_KPARAM_INFO
	.align		4
.L_17:
        /*0058*/ 	.byte	0x04, 0x17
        /*005a*/ 	.short	(.L_19 - .L_18)
.L_18:
        /*005c*/ 	.word	0x00000000
        /*0060*/ 	.short	0x0000
        /*0062*/ 	.short	0x0000
        /*0064*/ 	.byte	0x00, 0xf5, 0x21, 0x00


	//----- nvinfo : EIATTR_SPARSE_MMA_MASK
	.align		4
.L_19:
        /*0068*/ 	.byte	0x03, 0x50
        /*006a*/ 	.short	0x0000


	//----- nvinfo : EIATTR_MAXREG_COUNT
	.align		4
        /*006c*/ 	.byte	0x03, 0x1b
        /*006e*/ 	.short	0x00ff


	//----- nvinfo : EIATTR_MERCURY_ISA_VERSION
	.align		4
        /*0070*/ 	.byte	0x03, 0x5f
        /*0072*/ 	.short	0x0101


	//----- nvinfo : EIATTR_VRC_CTA_INIT_COUNT
	.align		4
        /*0074*/ 	.byte	0x02, 0x4a
	.zero		1
	.zero		1


	//----- nvinfo : EIATTR_EXIT_INSTR_OFFSETS
	.align		4
        /*0078*/ 	.byte	0x04, 0x1c
        /*007a*/ 	.short	(.L_21 - .L_20)


	//   ....[0]....
.L_20:
        /*007c*/ 	.word	0x00000080


	//   ....[1]....
        /*0080*/ 	.word	0x000004a0


	//   ....[2]....
        /*0084*/ 	.word	0x000006e0


	//   ....[3]....
        /*0088*/ 	.word	0x00000880


	//   ....[4]....
        /*008c*/ 	.word	0x00000930


	//----- nvinfo : EIATTR_CBANK_PARAM_SIZE
	.align		4
.L_21:
        /*0090*/ 	.byte	0x03, 0x19
        /*0092*/ 	.short	0x0024


	//----- nvinfo : EIATTR_PARAM_CBANK
	.align		4
        /*0094*/ 	.byte	0x04, 0x0a
        /*0096*/ 	.short	(.L_23 - .L_22)
	.align		4
.L_22:
        /*0098*/ 	.word	index@(.nv.constant0._Z6matmulPfS_S_iii)
        /*009c*/ 	.short	0x0380
        /*009e*/ 	.short	0x0024


	//----- nvinfo : EIATTR_SW_WAR
	.align		4
.L_23:
        /*00a0*/ 	.byte	0x04, 0x36
        /*00a2*/ 	.short	(.L_25 - .L_24)
.L_24:
        /*00a4*/ 	.word	0x00000008
.L_25:


//--------------------- .nv.callgraph             --------------------------
	.section	.nv.callgraph,"",@"SHT_CUDA_CALLGRAPH"
	.align	4
	.sectionentsize	8
	.align		4
        /*0000*/ 	.word	0x00000000
	.align		4
        /*0004*/ 	.word	0xffffffff
	.align		4
        /*0008*/ 	.word	0x00000000
	.align		4
        /*000c*/ 	.word	0xfffffffe
	.align		4
        /*0010*/ 	.word	0x00000000
	.align		4
        /*0014*/ 	.word	0xfffffffd
	.align		4
        /*0018*/ 	.word	0x00000000
	.align		4
        /*001c*/ 	.word	0xfffffffc


//--------------------- .text._Z6matmulPfS_S_iii  --------------------------
	.section	.text._Z6matmulPfS_S_iii,"ax",@progbits
	.align	128
        .global         _Z6matmulPfS_S_iii
        .type           _Z6matmulPfS_S_iii,@function
        .size           _Z6matmulPfS_S_iii,(.L_x_5 - _Z6matmulPfS_S_iii)
        .other          _Z6matmulPfS_S_iii,@"STO_CUDA_ENTRY STV_DEFAULT"
_Z6matmulPfS_S_iii:
.text._Z6matmulPfS_S_iii:
[----:B------:R-:W-:Y:S01]  /*0000*/  LDC R1, c[0x0][0x37c] ;  /* 0x0000df00ff017b82 */ /* 0x000fe20000000800 */
[----:B------:R-:W0:Y:S07]  /*0010*/  S2R R0, SR_TID.X ;  /* 0x0000000000007919 */ /* 0x000e2e0000002100 */
[----:B------:R-:W0:Y:S08]  /*0020*/  LDC.64 R18, c[0x0][0x398] ;  /* 0x0000e600ff127b82 */ /* 0x000e300000000a00 */
[----:B------:R-:W1:Y:S08]  /*0030*/  S2UR UR6, SR_CTAID.X ;  /* 0x00000000000679c3 */ /* 0x000e700000002500 */
[----:B------:R-:W2:Y:S01]  /*0040*/  LDC R6, c[0x0][0x3a0] ;  /* 0x0000e800ff067b82 */ /* 0x000ea20000000800 */
[----:B0-----:R-:W-:-:S04]  /*0050*/  ISETP.GE.AND P0, PT, R0, R19, PT ;  /* 0x000000130000720c */ /* 0x001fc80003f06270 */
[----:B-1----:R-:W-:-:S04]  /*0060*/  ISETP.LE.OR P0, PT, R18, UR6, P0 ;  /* 0x0000000612007c0c */ /* 0x002fc80008703670 */
[----:B--2---:R-:W-:-:S13]  /*0070*/  ISETP.LT.OR P0, PT, R6, 0x1, P0 ;  /* 0x000000010600780c */ /* 0x004fda0000701670 */
[----:B------:R-:W-:Y:S05]  /*0080*/  @P0 EXIT ;  /* 0x000000000000094d */ /* 0x000fea0003800000 */
[----:B------:R-:W0:Y:S01]  /*0090*/  LDC.64 R2, c[0x0][0x390] ;  /* 0x0000e400ff027b82 */ /* 0x000e220000000a00 */
[----:B------:R-:W1:Y:S01]  /*00a0*/  LDCU.64 UR4, c[0x0][0x358] ;  /* 0x00006b00ff0477ac */ /* 0x000e620008000a00 */
[C---:B------:R-:W-:Y:S01]  /*00b0*/  ISETP.GE.U32.AND P1, PT, R6.reuse, 0x8, PT ;  /* 0x000000080600780c */ /* 0x040fe20003f26070 */
[----:B------:R-:W-:Y:S01]  /*00c0*/  IMAD R5, R19, UR6, R0 ;  /* 0x0000000613057c24 */ /* 0x000fe2000f8e0200 */
[C---:B------:R-:W-:Y:S01]  /*00d0*/  LOP3.LUT R18, R6.reuse, 0x7, RZ, 0xc0, !PT ;  /* 0x0000000706127812 */ /* 0x040fe200078ec0ff */
[----:B------:R-:W-:Y:S02]  /*00e0*/  HFMA2 R8, -RZ, RZ, 0, 0 ;  /* 0x00000000ff087431 */ /* 0x000fe400000001ff */
[----:B------:R-:W-:Y:S01]  /*00f0*/  IMAD R7, R6, UR6, RZ ;  /* 0x0000000606077c24 */ /* 0x000fe2000f8e02ff */
[----:B------:R-:W-:Y:S01]  /*0100*/  ISETP.NE.AND P0, PT, R18, RZ, PT ;  /* 0x000000ff1200720c */ /* 0x000fe20003f05270 */
[----:B0-----:R-:W-:-:S05]  /*0110*/  IMAD.WIDE.U32 R2, R5, 0x4, R2 ;  /* 0x0000000405027825 */ /* 0x001fca00078e0002 */
[----:B-1----:R0:W5:Y:S01]  /*0120*/  LDG.E R11, desc[UR4][R2.64] ;  /* 0x00000004020b7981 */ /* 0x002162000c1e1900 */
[----:B------:R-:W-:Y:S06]  /*0130*/  @!P1 BRA `(.L_x_0) ;  /* 0x0000000000d89947 */ /* 0x000fec0003800000 */
[----:B------:R-:W1:Y:S01]  /*0140*/  LDC.64 R4, c[0x0][0x380] ;  /* 0x0000e000ff047b82 */ /* 0x000e620000000a00 */
[----:B------:R-:W-:Y:S02]  /*0150*/  LOP3.LUT R8, R6, 0x7ffffff8, RZ, 0xc0, !PT ;  /* 0x7ffffff806087812 */ /* 0x000fe400078ec0ff */
[----:B------:R-:W-:Y:S02]  /*0160*/  MOV R10, R0 ;  /* 0x00000000000a7202 */ /* 0x000fe40000000f00 */
[----:B------:R-:W-:Y:S01]  /*0170*/  IADD3 R9, PT, PT, -R8, RZ, RZ ;  /* 0x000000ff08097210 */ /* 0x000fe20007ffe1ff */
[----:B-1----:R-:W-:-:S03]  /*0180*/  IMAD.WIDE.U32 R4, R7, 0x4, R4 ;  /* 0x0000000407047825 */ /* 0x002fc600078e0004 */
[----:B------:R-:W-:-:S04]  /*0190*/  IADD3 R4, P1, PT, R4, 0x10, RZ ;  /* 0x0000001004047810 */ /* 0x000fc80007f3e0ff */
[----:B------:R-:W-:-:S09]  /*01a0*/  IADD3.X R5, PT, PT, RZ, R5, RZ, P1, !PT ;  /* 0x00000005ff057210 */ /* 0x000fd20000ffe4ff */
.L_x_1:
[----:B------:R-:W1:Y:S01]  /*01b0*/  LDC.64 R12, c[0x0][0x388] ;  /* 0x0000e200ff0c7b82 */ /* 0x000e620000000a00 */
[----:B--2---:R-:W2:Y:S01]  /*01c0*/  LDG.E R14, desc[UR4][R4.64+-0x10] ;  /* 0xfffff004040e7981 */ /* 0x004ea2000c1e1900 */
[----:B-1----:R-:W-:-:S05]  /*01d0*/  IMAD.WIDE R12, R10, 0x4, R12 ;  /* 0x000000040a0c7825 */ /* 0x002fca00078e020c */
[----:B------:R-:W2:Y:S02]  /*01e0*/  LDG.E R15, desc[UR4][R12.64] ;  /* 0x000000040c0f7981 */ /* 0x000ea4000c1e1900 */
[----:B--2--5:R-:W-:Y:S01]  /*01f0*/  FFMA R11, R14, R15, R11 ;  /* 0x0000000f0e0b7223 */ /* 0x024fe2000000000b */
[----:B------:R-:W-:-:S04]  /*0200*/  IMAD.WIDE R14, R19, 0x4, R12 ;  /* 0x00000004130e7825 */ /* 0x000fc800078e020c */
[----:B------:R1:W-:Y:S04]  /*0210*/  STG.E desc[UR4][R2.64], R11 ;  /* 0x0000000b02007986 */ /* 0x0003e8000c101904 */
[----:B------:R-:W2:Y:S04]  /*0220*/  LDG.E R16, desc[UR4][R4.64+-0xc] ;  /* 0xfffff40404107981 */ /* 0x000ea8000c1e1900 */
[----:B------:R-:W2:Y:S02]  /*0230*/  LDG.E R17, desc[UR4][R14.64] ;  /* 0x000000040e117981 */ /* 0x000ea4000c1e1900 */
[----:B--2---:R-:W-:Y:S01]  /*0240*/  FFMA R21, R16, R17, R11 ;  /* 0x0000001110157223 */ /* 0x004fe2000000000b */
[----:B------:R-:W-:-:S04]  /*0250*/  IMAD.WIDE R16, R19, 0x4, R14 ;  /* 0x0000000413107825 */ /* 0x000fc800078e020e */
[----:B------:R2:W-:Y:S04]  /*0260*/  STG.E desc[UR4][R2.64], R21 ;  /* 0x0000001502007986 */ /* 0x0005e8000c101904 */
[----:B------:R-:W3:Y:S04]  /*0270*/  LDG.E R20, desc[UR4][R4.64+-0x8] ;  /* 0xfffff80404147981 */ /* 0x000ee8000c1e1900 */
[----:B------:R-:W3:Y:S01]  /*0280*/  LDG.E R22, desc[UR4][R16.64] ;  /* 0x0000000410167981 */ /* 0x000ee2000c1e1900 */
[----:B------:R-:W-:-:S04]  /*0290*/  IMAD.WIDE R12, R19, 0x4, R16 ;  /* 0x00000004130c7825 */ /* 0x000fc800078e0210 */
[----:B---3--:R-:W-:-:S05]  /*02a0*/  FFMA R23, R20, R22, R21 ;  /* 0x0000001614177223 */ /* 0x008fca0000000015 */
[----:B------:R3:W-:Y:S04]  /*02b0*/  STG.E desc[UR4][R2.64], R23 ;  /* 0x0000001702007986 */ /* 0x0007e8000c101904 */
[----:B------:R-:W4:Y:S04]  /*02c0*/  LDG.E R20, desc[UR4][R4.64+-0x4] ;  /* 0xfffffc0404147981 */ /* 0x000f28000c1e1900 */
[----:B-1----:R-:W4:Y:S01]  /*02d0*/  LDG.E R11, desc[UR4][R12.64] ;  /* 0x000000040c0b7981 */ /* 0x002f22000c1e1900 */
[----:B------:R-:W-:-:S04]  /*02e0*/  IMAD.WIDE R14, R19, 0x4, R12 ;  /* 0x00000004130e7825 */ /* 0x000fc800078e020c */
[----:B----4-:R-:W-:-:S05]  /*02f0*/  FFMA R11, R20, R11, R23 ;  /* 0x0000000b140b7223 */ /* 0x010fca0000000017 */
[----:B------:R1:W-:Y:S04]  /*0300*/  STG.E desc[UR4][R2.64], R11 ;  /* 0x0000000b02007986 */ /* 0x0003e8000c101904 */
[----:B------:R-:W4:Y:S04]  /*0310*/  LDG.E R20, desc[UR4][R4.64] ;  /* 0x0000000404147981 */ /* 0x000f28000c1e1900 */
[----:B--2---:R-:W4:Y:S01]  /*0320*/  LDG.E R21, desc[UR4][R14.64] ;  /* 0x000000040e157981 */ /* 0x004f22000c1e1900 */
[----:B------:R-:W-:-:S04]  /*0330*/  IMAD.WIDE R16, R19, 0x4, R14 ;  /* 0x0000000413107825 */ /* 0x000fc800078e020e */
[----:B----4-:R-:W-:-:S05]  /*0340*/  FFMA R21, R20, R21, R11 ;  /* 0x0000001514157223 */ /* 0x010fca000000000b */
[----:B------:R2:W-:Y:S04]  /*0350*/  STG.E desc[UR4][R2.64], R21 ;  /* 0x0000001502007986 */ /* 0x0005e8000c101904 */
[----:B------:R-:W3:Y:S04]  /*0360*/  LDG.E R20, desc[UR4][R4.64+0x4] ;  /* 0x0000040404147981 */ /* 0x000ee8000c1e1900 */
[----:B------:R-:W3:Y:S01]  /*0370*/  LDG.E R22, desc[UR4][R16.64] ;  /* 0x0000000410167981 */ /* 0x000ee2000c1e1900 */
[----:B------:R-:W-:-:S04]  /*0380*/  IMAD.WIDE R12, R19, 0x4, R16 ;  /* 0x00000004130c7825 */ /* 0x000fc800078e0210 */
[----:B---3--:R-:W-:-:S05]  /*0390*/  FFMA R23, R20, R22, R21 ;  /* 0x0000001614177223 */ /* 0x008fca0000000015 */
[----:B------:R2:W-:Y:S04]  /*03a0*/  STG.E desc[UR4][R2.64], R23 ;  /* 0x0000001702007986 */ /* 0x0005e8000c101904 */
[----:B------:R-:W3:Y:S04]  /*03b0*/  LDG.E R20, desc[UR4][R4.64+0x8] ;  /* 0x0000080404147981 */ /* 0x000ee8000c1e1900 */
[----:B-1----:R-:W3:Y:S01]  /*03c0*/  LDG.E R11, desc[UR4][R12.64] ;  /* 0x000000040c0b7981 */ /* 0x002ee2000c1e1900 */
[----:B------:R-:W-:Y:S01]  /*03d0*/  IMAD.WIDE R14, R19, 0x4, R12 ;  /* 0x00000004130e7825 */ /* 0x000fe200078e020c */
[----:B------:R-:W-:-:S03]  /*03e0*/  IADD3 R9, PT, PT, R9, 0x8, RZ ;  /* 0x0000000809097810 */ /* 0x000fc60007ffe0ff */
[----:B---3--:R-:W-:-:S05]  /*03f0*/  FFMA R25, R20, R11, R23 ;  /* 0x0000000b14197223 */ /* 0x008fca0000000017 */
[----:B------:R2:W-:Y:S04]  /*0400*/  STG.E desc[UR4][R2.64], R25 ;  /* 0x0000001902007986 */ /* 0x0005e8000c101904 */
[----:B------:R-:W3:Y:S04]  /*0410*/  LDG.E R14, desc[UR4][R14.64] ;  /* 0x000000040e0e7981 */ /* 0x000ee8000c1e1900 */
[----:B------:R1:W3:Y:S01]  /*0420*/  LDG.E R20, desc[UR4][R4.64+0xc] ;  /* 0x00000c0404147981 */ /* 0x0002e2000c1e1900 */
[----:B------:R-:W-:Y:S02]  /*0430*/  ISETP.NE.AND P1, PT, R9, RZ, PT ;  /* 0x000000ff0900720c */ /* 0x000fe40003f25270 */
[----:B------:R-:W-:-:S02]  /*0440*/  LEA R10, R19, R10, 0x3 ;  /* 0x0000000a130a7211 */ /* 0x000fc400078e18ff */
[----:B-1----:R-:W-:-:S04]  /*0450*/  IADD3 R4, P2, PT, R4, 0x20, RZ ;  /* 0x0000002004047810 */ /* 0x002fc80007f5e0ff */
[----:B------:R-:W-:Y:S01]  /*0460*/  IADD3.X R5, PT, PT, RZ, R5, RZ, P2, !PT ;  /* 0x00000005ff057210 */ /* 0x000fe200017fe4ff */
[----:B---3--:R-:W-:-:S05]  /*0470*/  FFMA R11, R20, R14, R25 ;  /* 0x0000000e140b7223 */ /* 0x008fca0000000019 */
[----:B------:R2:W-:Y:S01]  /*0480*/  STG.E desc[UR4][R2.64], R11 ;  /* 0x0000000b02007986 */ /* 0x0005e2000c101904 */
[----:B------:R-:W-:Y:S05]  /*0490*/  @P1 BRA `(.L_x_1) ;  /* 0xfffffffc00441947 */ /* 0x000fea000383ffff */
.L_x_0:
[----:B------:R-:W-:Y:S05]  /*04a0*/  @!P0 EXIT ;  /* 0x000000000000894d */ /* 0x000fea0003800000 */
[----:B------:R-:W-:Y:S02]  /*04b0*/  ISETP.GE.U32.AND P1, PT, R18, 0x4, PT ;  /* 0x000000041200780c */ /* 0x000fe40003f26070 */
[----:B------:R-:W-:-:S04]  /*04c0*/  LOP3.LUT R9, R6, 0x3, RZ, 0xc0, !PT ;  /* 0x0000000306097812 */ /* 0x000fc800078ec0ff */
[----:B------:R-:W-:-:S07]  /*04d0*/  ISETP.NE.AND P0, PT, R9, RZ, PT ;  /* 0x000000ff0900720c */ /* 0x000fce0003f05270 */
[----:B------:R-:W-:Y:S06]  /*04e0*/  @!P1 BRA `(.L_x_2) ;  /* 0x00000000007c9947 */ /* 0x000fec0003800000 */
[----:B------:R-:W1:Y:S01]  /*04f0*/  LDC.64 R14, c[0x0][0x380] ;  /* 0x0000e000ff0e7b82 */ /* 0x000e620000000a00 */
[----:B------:R-:W-:Y:S01]  /*0500*/  IADD3 R5, PT, PT, R7, R8, RZ ;  /* 0x0000000807057210 */ /* 0x000fe20007ffe0ff */
[----:B------:R-:W-:-:S06]  /*0510*/  IMAD R17, R8, R19, R0 ;  /* 0x0000001308117224 */ /* 0x000fcc00078e0200 */
[----:B------:R-:W3:Y:S01]  /*0520*/  LDC.64 R12, c[0x0][0x388] ;  /* 0x0000e200ff0c7b82 */ /* 0x000ee20000000a00 */
[----:B-1----:R-:W-:-:S07]  /*0530*/  IMAD.WIDE.U32 R14, R5, 0x4, R14 ;  /* 0x00000004050e7825 */ /* 0x002fce00078e000e */
[----:B------:R-:W1:Y:S01]  /*0540*/  LDC.64 R4, c[0x0][0x380] ;  /* 0x0000e000ff047b82 */ /* 0x000e620000000a00 */
[----:B------:R-:W4:Y:S01]  /*0550*/  LDG.E R14, desc[UR4][R14.64] ;  /* 0x000000040e0e7981 */ /* 0x000f22000c1e1900 */
[----:B---3--:R-:W-:-:S05]  /*0560*/  IMAD.WIDE R12, R17, 0x4, R12 ;  /* 0x00000004110c7825 */ /* 0x008fca00078e020c */
[----:B------:R-:W4:Y:S01]  /*0570*/  LDG.E R10, desc[UR4][R12.64] ;  /* 0x000000040c0a7981 */ /* 0x000f22000c1e1900 */
[----:B------:R-:W-:-:S04]  /*0580*/  IADD3 R16, P1, PT, R7, R8, RZ ;  /* 0x0000000807107210 */ /* 0x000fc80007f3e0ff */
[----:B------:R-:W-:Y:S02]  /*0590*/  IADD3.X R17, PT, PT, RZ, RZ, RZ, P1, !PT ;  /* 0x000000ffff117210 */ /* 0x000fe40000ffe4ff */
[----:B-1----:R-:W-:-:S04]  /*05a0*/  LEA R4, P1, R16, R4, 0x2 ;  /* 0x0000000410047211 */ /* 0x002fc800078210ff */
[----:B------:R-:W-:Y:S01]  /*05b0*/  LEA.HI.X R5, R16, R5, R17, 0x2, P1 ;  /* 0x0000000510057211 */ /* 0x000fe200008f1411 */
[----:B----45:R-:W-:Y:S01]  /*05c0*/  FFMA R17, R14, R10, R11 ;  /* 0x0000000a0e117223 */ /* 0x030fe2000000000b */
[----:B--2---:R-:W-:-:S04]  /*05d0*/  IMAD.WIDE R10, R19, 0x4, R12 ;  /* 0x00000004130a7825 */ /* 0x004fc800078e020c */
[----:B------:R1:W-:Y:S04]  /*05e0*/  STG.E desc[UR4][R2.64], R17 ;  /* 0x0000001102007986 */ /* 0x0003e8000c101904 */
[----:B------:R-:W2:Y:S04]  /*05f0*/  LDG.E R16, desc[UR4][R10.64] ;  /* 0x000000040a107981 */ /* 0x000ea8000c1e1900 */
[----:B------:R-:W2:Y:S01]  /*0600*/  LDG.E R14, desc[UR4][R4.64+0x4] ;  /* 0x00000404040e7981 */ /* 0x000ea2000c1e1900 */
[----:B------:R-:W-:-:S04]  /*0610*/  IMAD.WIDE R12, R19, 0x4, R10 ;  /* 0x00000004130c7825 */ /* 0x000fc800078e020a */
[----:B--2---:R-:W-:-:S05]  /*0620*/  FFMA R21, R14, R16, R17 ;  /* 0x000000100e157223 */ /* 0x004fca0000000011 */
[----:B------:R1:W-:Y:S04]  /*0630*/  STG.E desc[UR4][R2.64], R21 ;  /* 0x0000001502007986 */ /* 0x0003e8000c101904 */
[----:B------:R-:W2:Y:S04]  /*0640*/  LDG.E R14, desc[UR4][R4.64+0x8] ;  /* 0x00000804040e7981 */ /* 0x000ea8000c1e1900 */
[----:B------:R-:W2:Y:S02]  /*0650*/  LDG.E R15, desc[UR4][R12.64] ;  /* 0x000000040c0f7981 */ /* 0x000ea4000c1e1900 */
[----:B--2---:R-:W-:Y:S01]  /*0660*/  FFMA R23, R14, R15, R21 ;  /* 0x0000000f0e177223 */ /* 0x004fe20000000015 */
[----:B------:R-:W-:-:S04]  /*0670*/  IMAD.WIDE R14, R19, 0x4, R12 ;  /* 0x00000004130e7825 */ /* 0x000fc800078e020c */
[----:B------:R1:W-:Y:S04]  /*0680*/  STG.E desc[UR4][R2.64], R23 ;  /* 0x0000001702007986 */ /* 0x0003e8000c101904 */
[----:B------:R-:W2:Y:S04]  /*0690*/  LDG.E R16, desc[UR4][R4.64+0xc] ;  /* 0x00000c0404107981 */ /* 0x000ea8000c1e1900 */
[----:B------:R-:W2:Y:S01]  /*06a0*/  LDG.E R14, desc[UR4][R14.64] ;  /* 0x000000040e0e7981 */ /* 0x000ea2000c1e1900 */
[----:B------:R-:W-:Y:S01]  /*06b0*/  IADD3 R8, PT, PT, R8, 0x4, RZ ;  /* 0x0000000408087810 */ /* 0x000fe20007ffe0ff */
[----:B--2---:R-:W-:-:S05]  /*06c0*/  FFMA R11, R16, R14, R23 ;  /* 0x0000000e100b7223 */ /* 0x004fca0000000017 */
[----:B------:R1:W-:Y:S02]  /*06d0*/  STG.E desc[UR4][R2.64], R11 ;  /* 0x0000000b02007986 */ /* 0x0003e4000c101904 */
.L_x_2:
[----:B------:R-:W-:Y:S05]  /*06e0*/  @!P0 EXIT ;  /* 0x000000000000894d */ /* 0x000fea0003800000 */
[----:B------:R-:W-:Y:S02]  /*06f0*/  ISETP.NE.AND P1, PT, R9, 0x1, PT ;  /* 0x000000010900780c */ /* 0x000fe40003f25270 */
[----:B------:R-:W-:-:S04]  /*0700*/  LOP3.LUT R6, R6, 0x1, RZ, 0xc0, !PT ;  /* 0x0000000106067812 */ /* 0x000fc800078ec0ff */
[----:B------:R-:W-:-:S07]  /*0710*/  ISETP.NE.U32.AND P0, PT, R6, 0x1, PT ;  /* 0x000000010600780c */ /* 0x000fce0003f05070 */
[----:B------:R-:W-:Y:S06]  /*0720*/  @!P1 BRA `(.L_x_3) ;  /* 0x0000000000549947 */ /* 0x000fec0003800000 */
[----:B------:R-:W3:Y:S01]  /*0730*/  LDC.64 R4, c[0x0][0x380] ;  /* 0x0000e000ff047b82 */ /* 0x000ee20000000a00 */
[----:B------:R-:W-:Y:S01]  /*0740*/  IADD3 R15, PT, PT, R7, R8, RZ ;  /* 0x00000008070f7210 */ /* 0x000fe20007ffe0ff */
[----:B------:R-:W-:-:S06]  /*0750*/  IMAD R9, R8, R19, R0 ;  /* 0x0000001308097224 */ /* 0x000fcc00078e0200 */
[----:B------:R-:W4:Y:S08]  /*0760*/  LDC.64 R12, c[0x0][0x388] ;  /* 0x0000e200ff0c7b82 */ /* 0x000f300000000a00 */
[----:B-1----:R-:W1:Y:S01]  /*0770*/  LDC.64 R16, c[0x0][0x380] ;  /* 0x0000e000ff107b82 */ /* 0x002e620000000a00 */
[----:B---3--:R-:W-:-:S06]  /*0780*/  IMAD.WIDE.U32 R14, R15, 0x4, R4 ;  /* 0x000000040f0e7825 */ /* 0x008fcc00078e0004 */
[----:B------:R-:W3:Y:S01]  /*0790*/  LDG.E R14, desc[UR4][R14.64] ;  /* 0x000000040e0e7981 */ /* 0x000ee2000c1e1900 */
[----:B----4-:R-:W-:-:S05]  /*07a0*/  IMAD.WIDE R12, R9, 0x4, R12 ;  /* 0x00000004090c7825 */ /* 0x010fca00078e020c */
[----:B------:R-:W3:Y:S01]  /*07b0*/  LDG.E R6, desc[UR4][R12.64] ;  /* 0x000000040c067981 */ /* 0x000ee2000c1e1900 */
[----:B------:R-:W-:-:S04]  /*07c0*/  IADD3 R5, P1, PT, R7, R8, RZ ;  /* 0x0000000807057210 */ /* 0x000fc80007f3e0ff */
[----:B------:R-:W-:Y:S02]  /*07d0*/  IADD3.X R10, PT, PT, RZ, RZ, RZ, P1, !PT ;  /* 0x000000ffff0a7210 */ /* 0x000fe40000ffe4ff */
[----:B-1----:R-:W-:-:S04]  /*07e0*/  LEA R4, P1, R5, R16, 0x2 ;  /* 0x0000001005047211 */ /* 0x002fc800078210ff */
[----:B------:R-:W-:Y:S01]  /*07f0*/  LEA.HI.X R5, R5, R17, R10, 0x2, P1 ;  /* 0x0000001105057211 */ /* 0x000fe200008f140a */
[----:B------:R-:W-:-:S04]  /*0800*/  IMAD.WIDE R16, R19, 0x4, R12 ;  /* 0x0000000413107825 */ /* 0x000fc800078e020c */
[----:B---3-5:R-:W-:-:S05]  /*0810*/  FFMA R9, R14, R6, R11 ;  /* 0x000000060e097223 */ /* 0x028fca000000000b */
[----:B------:R3:W-:Y:S04]  /*0820*/  STG.E desc[UR4][R2.64], R9 ;  /* 0x0000000902007986 */ /* 0x0007e8000c101904 */
[----:B------:R-:W2:Y:S04]  /*0830*/  LDG.E R4, desc[UR4][R4.64+0x4] ;  /* 0x0000040404047981 */ /* 0x000ea8000c1e1900 */
[----:B------:R-:W2:Y:S01]  /*0840*/  LDG.E R16, desc[UR4][R16.64] ;  /* 0x0000000410107981 */ /* 0x000ea2000c1e1900 */
[----:B------:R-:W-:Y:S01]  /*0850*/  IADD3 R8, PT, PT, R8, 0x2, RZ ;  /* 0x0000000208087810 */ /* 0x000fe20007ffe0ff */
[----:B--2---:R-:W-:-:S05]  /*0860*/  FFMA R11, R4, R16, R9 ;  /* 0x00000010040b7223 */ /* 0x004fca0000000009 */
[----:B------:R3:W-:Y:S02]  /*0870*/  STG.E desc[UR4][R2.64], R11 ;  /* 0x0000000b02007986 */ /* 0x0007e4000c101904 */
.L_x_3:
[----:B------:R-:W-:Y:S05]  /*0880*/  @P0 EXIT ;  /* 0x000000000000094d */ /* 0x000fea0003800000 */
[----:B------:R-:W4:Y:S01]  /*0890*/  LDC.64 R4, c[0x0][0x380] ;  /* 0x0000e000ff047b82 */ /* 0x000f220000000a00 */
[----:B------:R-:W-:Y:S01]  /*08a0*/  IADD3 R7, PT, PT, R7, R8, RZ ;  /* 0x0000000807077210 */ /* 0x000fe20007ffe0ff */
[----:B------:R-:W-:-:S06]  /*08b0*/  IMAD R19, R8, R19, R0 ;  /* 0x0000001308137224 */ /* 0x000fcc00078e0200 */
[----:B------:R-:W0:Y:S01]  /*08c0*/  LDC.64 R12, c[0x0][0x388] ;  /* 0x0000e200ff0c7b82 */ /* 0x000e220000000a00 */
[----:B----4-:R-:W-:-:S06]  /*08d0*/  IMAD.WIDE.U32 R4, R7, 0x4, R4 ;  /* 0x0000000407047825 */ /* 0x010fcc00078e0004 */
[----:B------:R-:W1:Y:S01]  /*08e0*/  LDG.E R4, desc[UR4][R4.64] ;  /* 0x0000000404047981 */ /* 0x000e62000c1e1900 */
[----:B0-----:R-:W-:-:S06]  /*08f0*/  IMAD.WIDE R6, R19, 0x4, R12 ;  /* 0x0000000413067825 */ /* 0x001fcc00078e020c */
[----:B------:R-:W1:Y:S02]  /*0900*/  LDG.E R6, desc[UR4][R6.64] ;  /* 0x0000000406067981 */ /* 0x000e64000c1e1900 */
[----:B-123-5:R-:W-:-:S05]  /*0910*/  FFMA R11, R4, R6, R11 ;  /* 0x00000006040b7223 */ /* 0x02efca000000000b */
[----:B------:R-:W-:Y:S01]  /*0920*/  STG.E desc[UR4][R2.64], R11 ;  /* 0x0000000b02007986 */ /* 0x000fe2000c101904 */
[----:B------:R-:W-:Y:S05]  /*0930*/  EXIT ;  /* 0x000000000000794d */ /* 0x000fea0003800000 */
.L_x_4:
[----:B------:R-:W-:-:S00]  /*0940*/  BRA `(.L_x_4) ;  /* 0xfffffffc00fc7947 */ /* 0x000fc0000383ffff */
[----:B------:R-:W-:-:S00]  /*0950*/  NOP ;  /* 0x0000000000007918 */ /* 0x000fc00000000000 */
        /* <DEDUP_REMOVED lines=10> */
.L_x_5:


//--------------------- .nv.shared.reserved.0     --------------------------
	.section	.nv.shared.reserved.0,"aw",@nobits
	.weak		__nv_reservedSMEM_offset_0_alias
	.size		__nv_reservedSMEM_offset_0_alias, 0, 64
	.other		__nv_reservedSMEM_offset_0_alias,@"STO_CUDA_RESERVED_SHARED STV_DEFAULT"
__nv_reservedSMEM_offset_0_alias:
	.zero		0
	.zero		64


//--------------------- .nv.constant0._Z6matmulPfS_S_iii --------------------------
	.section	.nv.constant0._Z6matmulPfS_S_iii,"a",@progbits
	.sectionflags	@""
	.align	4
.nv.constant0._Z6matmulPfS_S_iii:
	.zero		932


//--------------------- SYMBOLS --------------------------

	.type		.nv.reservedSmem.offset0,@object
	.size		.nv.reservedSmem.offset0,0x4
